	.headerflags	@"EF_CUDA_TEXMODE_UNIFIED EF_CUDA_64BIT_ADDRESS EF_CUDA_ACCELERATORS EF_CUDA_SM90 EF_CUDA_VIRTUAL_SM(EF_CUDA_SM90)"
	.elftype	@"ET_EXEC"


//--------------------- .nv.info                  --------------------------
	.section	.nv.info,"",@"SHT_CUDA_INFO"
	.align	4


	//----- nvinfo : EIATTR_REGCOUNT
	.align		4
        /*0000*/ 	.byte	0x04, 0x2f
        /*0002*/ 	.short	(.L_2 - .L_1)
	.align		4
.L_1:
        /*0004*/ 	.word	index@(triton_poi_fused_convolution_tanh_7)
        /*0008*/ 	.word	0x0000000e


	//----- nvinfo : EIATTR_MIN_STACK_SIZE
	.align		4
.L_2:
        /*000c*/ 	.byte	0x04, 0x12
        /*000e*/ 	.short	(.L_4 - .L_3)
	.align		4
.L_3:
        /*0010*/ 	.word	index@(triton_poi_fused_convolution_tanh_7)
        /*0014*/ 	.word	0x00000000


	//----- nvinfo : EIATTR_FRAME_SIZE
	.align		4
.L_4:
        /*0018*/ 	.byte	0x04, 0x11
        /*001a*/ 	.short	(.L_6 - .L_5)
	.align		4
.L_5:
        /*001c*/ 	.word	index@(triton_poi_fused_convolution_tanh_7)
        /*0020*/ 	.word	0x00000000


	//----- nvinfo : EIATTR_MIN_STACK_SIZE
	.align		4
.L_6:
        /*0024*/ 	.byte	0x04, 0x12
        /*0026*/ 	.short	(.L_8 - .L_7)
	.align		4
.L_7:
        /*0028*/ 	.word	index@(triton_poi_fused_convolution_tanh_7)
        /*002c*/ 	.word	0x00000000
.L_8:


//--------------------- .nv.info.triton_poi_fused_convolution_tanh_7 --------------------------
	.section	.nv.info.triton_poi_fused_convolution_tanh_7,"",@"SHT_CUDA_INFO"
	.sectionflags	@""
	.align	4


	//----- nvinfo : EIATTR_CUDA_API_VERSION
	.align		4
        /*0000*/ 	.byte	0x04, 0x37
        /*0002*/ 	.short	(.L_10 - .L_9)
.L_9:
        /*0004*/ 	.word	0x0000007c


	//----- nvinfo : EIATTR_KPARAM_INFO
	.align		4
.L_10:
        /*0008*/ 	.byte	0x04, 0x17
        /*000a*/ 	.short	(.L_12 - .L_11)
.L_11:
        /*000c*/ 	.word	0x00000000
        /*0010*/ 	.short	0x0002
        /*0012*/ 	.short	0x0010
        /*0014*/ 	.byte	0x00, 0xf0, 0x11, 0x00


	//----- nvinfo : EIATTR_KPARAM_INFO
	.align		4
.L_12:
        /*0018*/ 	.byte	0x04, 0x17
        /*001a*/ 	.short	(.L_14 - .L_13)
.L_13:
        /*001c*/ 	.word	0x00000000
        /*0020*/ 	.short	0x0001
        /*0022*/ 	.short	0x0008
        /*0024*/ 	.byte	0x00, 0xf4, 0x21, 0x00


	//----- nvinfo : EIATTR_KPARAM_INFO
	.align		4
.L_14:
        /*0028*/ 	.byte	0x04, 0x17
        /*002a*/ 	.short	(.L_16 - .L_15)
.L_15:
        /*002c*/ 	.word	0x00000000
        /*0030*/ 	.short	0x0000
        /*0032*/ 	.short	0x0000
        /*0034*/ 	.byte	0x00, 0xf4, 0x21, 0x00


	//----- nvinfo : EIATTR_SPARSE_MMA_MASK
	.align		4
.L_16:
        /*0038*/ 	.byte	0x03, 0x50
        /*003a*/ 	.short	0x0000


	//----- nvinfo : EIATTR_MAXREG_COUNT
	.align		4
        /*003c*/ 	.byte	0x03, 0x1b
        /*003e*/ 	.short	0x00ff


	//----- nvinfo : EIATTR_EXIT_INSTR_OFFSETS
	.align		4
        /*0040*/ 	.byte	0x04, 0x1c
        /*0042*/ 	.short	(.L_18 - .L_17)


	//   ....[0]....
.L_17:
        /*0044*/ 	.word	0x00000710


	//----- nvinfo : EIATTR_REQNTID
	.align		4
.L_18:
        /*0048*/ 	.byte	0x04, 0x10
        /*004a*/ 	.short	(.L_20 - .L_19)
.L_19:
        /*004c*/ 	.word	0x00000080
        /*0050*/ 	.word	0x00000001
        /*0054*/ 	.word	0x00000001


	//----- nvinfo : EIATTR_CRS_STACK_SIZE
	.align		4
.L_20:
        /*0058*/ 	.byte	0x04, 0x1e
        /*005a*/ 	.short	(.L_22 - .L_21)
.L_21:
        /*005c*/ 	.word	0x00000000


	//----- nvinfo : EIATTR_CBANK_PARAM_SIZE
	.align		4
.L_22:
        /*0060*/ 	.byte	0x03, 0x19
        /*0062*/ 	.short	0x0014


	//----- nvinfo : EIATTR_PARAM_CBANK
	.align		4
        /*0064*/ 	.byte	0x04, 0x0a
        /*0066*/ 	.short	(.L_24 - .L_23)
	.align		4
.L_23:
        /*0068*/ 	.word	index@(.nv.constant0.triton_poi_fused_convolution_tanh_7)
        /*006c*/ 	.short	0x0210
        /*006e*/ 	.short	0x0014


	//----- nvinfo : EIATTR_SW_WAR
	.align		4
.L_24:
        /*0070*/ 	.byte	0x04, 0x36
        /*0072*/ 	.short	(.L_26 - .L_25)
.L_25:
        /*0074*/ 	.word	0x00000008
.L_26:


//--------------------- .nv.callgraph             --------------------------
	.section	.nv.callgraph,"",@"SHT_CUDA_CALLGRAPH"
	.align	4
	.sectionentsize	8
	.align		4
        /*0000*/ 	.word	0x00000000
	.align		4
        /*0004*/ 	.word	0xffffffff
	.align		4
        /*0008*/ 	.word	0x00000000
	.align		4
        /*000c*/ 	.word	0xfffffffe
	.align		4
        /*0010*/ 	.word	0x00000000
	.align		4
        /*0014*/ 	.word	0xfffffffd
	.align		4
        /*0018*/ 	.word	0x00000000
	.align		4
        /*001c*/ 	.word	0xfffffffc


//--------------------- .nv.constant4             --------------------------
	.section	.nv.constant4,"a",@progbits
	.align	8
	.align		8
.nv.constant4:
        /*0000*/ 	.dword	_$_str


//--------------------- .text.triton_poi_fused_convolution_tanh_7 --------------------------
	.section	.text.triton_poi_fused_convolution_tanh_7,"ax",@progbits
	.align	128
        .global         triton_poi_fused_convolution_tanh_7
        .type           triton_poi_fused_convolution_tanh_7,@function
        .size           triton_poi_fused_convolution_tanh_7,(.L_x_13 - triton_poi_fused_convolution_tanh_7)
        .other          triton_poi_fused_convolution_tanh_7,@"STO_CUDA_ENTRY STV_DEFAULT"
triton_poi_fused_convolution_tanh_7:
.text.triton_poi_fused_convolution_tanh_7:
[----:B------:R-:W0:Y:S02]  /*0000*/  LDC R1, c[0x0][0x28] ;  /* 0x00000a00ff017b82 */ /* 0x000e240000000800 */
[----:B------:R-:W1:Y:S01]  /*0010*/  S2R R0, SR_TID.X ;  /* 0x0000000000007919 */ /* 0x000e620000002100 */
[----:B------:R-:W2:Y:S01]  /*0020*/  LDC.64 R8, c[0x0][0x218] ;  /* 0x00008600ff087b82 */ /* 0x000ea20000000a00 */
[----:B------:R-:W-:Y:S01]  /*0030*/  ULDC.64 UR4, c[0x0][0x208] ;  /* 0x0000820000047ab9 */ /* 0x000fe20000000a00 */
[----:B------:R-:W3:Y:S06]  /*0040*/  S2R R5, SR_CTAID.X ;  /* 0x0000000000057919 */ /* 0x000eec0000002500 */
[----:B------:R-:W4:Y:S01]  /*0050*/  LDC.64 R2, c[0x0][0x210] ;  /* 0x00008400ff027b82 */ /* 0x000f220000000a00 */
[----:B-1----:R-:W-:-:S02]  /*0060*/  SHF.L.U32 R0, R0, 0x2, RZ ;  /* 0x0000000200007819 */ /* 0x002fc400000006ff */
[----:B---3--:R-:W-:Y:S02]  /*0070*/  SHF.R.S32.HI R4, RZ, 0x16, R5 ;  /* 0x00000016ff047819 */ /* 0x008fe40000011405 */
[----:B------:R-:W-:Y:S02]  /*0080*/  LOP3.LUT R0, R0, 0x1fc, RZ, 0xc0, !PT ;  /* 0x000001fc00007812 */ /* 0x000fe400078ec0ff */
[----:B------:R-:W-:Y:S02]  /*0090*/  SGXT R4, R4, 0x1 ;  /* 0x000000010404781a */ /* 0x000fe40000000200 */
[----:B------:R-:W-:-:S04]  /*00a0*/  LEA R5, R5, R0, 0x9 ;  /* 0x0000000005057211 */ /* 0x000fc800078e48ff */
[----:B------:R-:W-:Y:S01]  /*00b0*/  LEA.HI R4, R4, R5, RZ, 0xc ;  /* 0x0000000504047211 */ /* 0x000fe200078f60ff */
[----:B----4-:R-:W-:-:S03]  /*00c0*/  IMAD.WIDE R2, R5, 0x4, R2 ;  /* 0x0000000405027825 */ /* 0x010fc600078e0202 */
[----:B------:R-:W-:-:S04]  /*00d0*/  SHF.R.S32.HI R4, RZ, 0xc, R4 ;  /* 0x0000000cff047819 */ /* 0x000fc80000011404 */
[----:B------:R-:W-:-:S04]  /*00e0*/  LEA.HI R0, R4, R4, RZ, 0x2 ;  /* 0x0000000404007211 */ /* 0x000fc800078f10ff */
[----:B------:R-:W-:-:S04]  /*00f0*/  LOP3.LUT R7, R0, 0xfffffffc, RZ, 0xc0, !PT ;  /* 0xfffffffc00077812 */ /* 0x000fc800078ec0ff */
[----:B------:R-:W-:-:S05]  /*0100*/  IADD3 R7, R4, -R7, RZ ;  /* 0x8000000704077210 */ /* 0x000fca0007ffe0ff */
[----:B--2---:R-:W-:Y:S02]  /*0110*/  IMAD.WIDE R8, R7, 0x4, R8 ;  /* 0x0000000407087825 */ /* 0x004fe400078e0208 */
[----:B------:R-:W2:Y:S04]  /*0120*/  LDG.E.128 R4, desc[UR4][R2.64] ;  /* 0x0000000402047981 */ /* 0x000ea8000c1e1d00 */
[----:B------:R-:W2:Y:S01]  /*0130*/  LDG.E.EL R8, desc[UR4][R8.64] ;  /* 0x0000000408087981 */ /* 0x000ea2000c2e1900 */
[----:B------:R-:W-:Y:S01]  /*0140*/  BSSY B0, `(.L_x_0) ;  /* 0x0000017000007945 */ /* 0x000fe20003800000 */
[--C-:B--2---:R-:W-:Y:S01]  /*0150*/  FADD R4, R4, R8.reuse ;  /* 0x0000000804047221 */ /* 0x104fe20000000000 */
[----:B------:R-:W-:-:S03]  /*0160*/  FADD R5, R5, R8 ;  /* 0x0000000805057221 */ /* 0x000fc60000000000 */
[----:B------:R-:W-:-:S05]  /*0170*/  FADD.FTZ R0, |R4|, -RZ ;  /* 0x800000ff04007221 */ /* 0x000fca0000010200 */
[----:B------:R-:W-:-:S13]  /*0180*/  FSETP.GE.AND P0, PT, R0, 0.60000002384185791016, PT ;  /* 0x3f19999a0000780b */ /* 0x000fda0003f06000 */
[----:B------:R-:W-:Y:S05]  /*0190*/  @!P0 BRA `(.L_x_1) ;  /* 0x0000000000288947 */ /* 0x000fea0003800000 */
[C---:B------:R-:W-:Y:S01]  /*01a0*/  FMUL R9, R0.reuse, 2.8853900432586669922 ;  /* 0x4038aa3b00097820 */ /* 0x040fe20000400000 */
[----:B------:R-:W-:Y:S01]  /*01b0*/  HFMA2.MMA R11, -RZ, RZ, 1.875, 0 ;  /* 0x3f800000ff0b7435 */ /* 0x000fe200000001ff */
[----:B------:R-:W-:-:S04]  /*01c0*/  FSETP.GE.AND P0, PT, R0, 9.010913848876953125, PT ;  /* 0x41102cb40000780b */ /* 0x000fc80003f06000 */
[----:B------:R-:W1:Y:S02]  /*01d0*/  MUFU.EX2 R9, R9 ;  /* 0x0000000900097308 */ /* 0x000e640000000800 */
[----:B-1----:R-:W-:-:S06]  /*01e0*/  FADD R10, R9, 1 ;  /* 0x3f800000090a7421 */ /* 0x002fcc0000000000 */
[----:B------:R-:W1:Y:S02]  /*01f0*/  MUFU.RCP R10, R10 ;  /* 0x0000000a000a7308 */ /* 0x000e640000001000 */
[----:B-1----:R-:W-:-:S05]  /*0200*/  FFMA.FTZ R11, R10, -2, R11 ;  /* 0xc00000000a0b7823 */ /* 0x002fca000001000b */
[----:B------:R-:W-:-:S04]  /*0210*/  FSEL R11, R11, 1, !P0 ;  /* 0x3f8000000b0b7808 */ /* 0x000fc80004000000 */
[----:B------:R-:W-:Y:S01]  /*0220*/  LOP3.LUT R4, R11, 0x80000000, R4, 0xf8, !PT ;  /* 0x800000000b047812 */ /* 0x000fe200078ef804 */
[----:B------:R-:W-:Y:S06]  /*0230*/  BRA `(.L_x_2) ;  /* 0x00000000001c7947 */ /* 0x000fec0003800000 */
.L_x_1:
[----:B------:R-:W-:Y:S01]  /*0240*/  MOV R0, 0x3c80f082 ;  /* 0x3c80f08200007802 */ /* 0x000fe20000000f00 */
[----:B------:R-:W-:-:S04]  /*0250*/  FMUL R9, R4, R4 ;  /* 0x0000000404097220 */ /* 0x000fc80000400000 */
[----:B------:R-:W-:-:S04]  /*0260*/  FFMA.FTZ R0, R9, R0, -0.052303962409496307373 ;  /* 0xbd563cae09007423 */ /* 0x000fc80000010000 */
[----:B------:R-:W-:-:S04]  /*0270*/  FFMA.FTZ R0, R9, R0, 0.1331529766321182251 ;  /* 0x3e08594109007423 */ /* 0x000fc80000010000 */
[----:B------:R-:W-:-:S04]  /*0280*/  FFMA.FTZ R0, R9, R0, -0.33332768082618713379 ;  /* 0xbeaaa9ed09007423 */ /* 0x000fc80000010000 */
[----:B------:R-:W-:-:S04]  /*0290*/  FFMA.FTZ R9, R9, R0, RZ ;  /* 0x0000000009097223 */ /* 0x000fc800000100ff */
[----:B------:R-:W-:-:S07]  /*02a0*/  FFMA.FTZ R4, R4, R9, R4 ;  /* 0x0000000904047223 */ /* 0x000fce0000010004 */
.L_x_2:
[----:B------:R-:W-:Y:S05]  /*02b0*/  BSYNC B0 ;  /* 0x0000000000007941 */ /* 0x000fea0003800000 */
.L_x_0:
[----:B------:R-:W-:Y:S01]  /*02c0*/  FADD.FTZ R11, |R5|, -RZ ;  /* 0x800000ff050b7221 */ /* 0x000fe20000010200 */
[----:B------:R-:W-:Y:S01]  /*02d0*/  BSSY B0, `(.L_x_3) ;  /* 0x0000015000007945 */ /* 0x000fe20003800000 */
[----:B------:R-:W-:-:S03]  /*02e0*/  FADD R6, R6, R8 ;  /* 0x0000000806067221 */ /* 0x000fc60000000000 */
        /* <DEDUP_REMOVED lines=12> */
.L_x_4:
[----:B------:R-:W-:Y:S01]  /*03b0*/  MOV R0, 0x3c80f082 ;  /* 0x3c80f08200007802 */ /* 0x000fe20000000f00 */
[----:B------:R-:W-:-:S04]  /*03c0*/  FMUL R9, R5, R5 ;  /* 0x0000000505097220 */ /* 0x000fc80000400000 */
[----:B------:R-:W-:-:S04]  /*03d0*/  FFMA.FTZ R0, R9, R0, -0.052303962409496307373 ;  /* 0xbd563cae09007423 */ /* 0x000fc80000010000 */
[----:B------:R-:W-:-:S04]  /*03e0*/  FFMA.FTZ R0, R9, R0, 0.1331529766321182251 ;  /* 0x3e08594109007423 */ /* 0x000fc80000010000 */
[----:B------:R-:W-:-:S04]  /*03f0*/  FFMA.FTZ R0, R9, R0, -0.33332768082618713379 ;  /* 0xbeaaa9ed09007423 */ /* 0x000fc80000010000 */
[----:B------:R-:W-:-:S04]  /*0400*/  FFMA.FTZ R0, R9, R0, RZ ;  /* 0x0000000009007223 */ /* 0x000fc800000100ff */
[----:B------:R-:W-:-:S07]  /*0410*/  FFMA.FTZ R5, R5, R0, R5 ;  /* 0x0000000005057223 */ /* 0x000fce0000010005 */
.L_x_5:
[----:B------:R-:W-:Y:S05]  /*0420*/  BSYNC B0 ;  /* 0x0000000000007941 */ /* 0x000fea0003800000 */
.L_x_3:
        /* <DEDUP_REMOVED lines=15> */
.L_x_7:
[----:B------:R-:W-:Y:S01]  /*0520*/  MOV R0, 0x3c80f082 ;  /* 0x3c80f08200007802 */ /* 0x000fe20000000f00 */
[----:B------:R-:W-:-:S04]  /*0530*/  FMUL R9, R6, R6 ;  /* 0x0000000606097220 */ /* 0x000fc80000400000 */
[----:B------:R-:W-:-:S04]  /*0540*/  FFMA.FTZ R0, R9, R0, -0.052303962409496307373 ;  /* 0xbd563cae09007423 */ /* 0x000fc80000010000 */
[----:B------:R-:W-:-:S04]  /*0550*/  FFMA.FTZ R0, R9, R0, 0.1331529766321182251 ;  /* 0x3e08594109007423 */ /* 0x000fc80000010000 */
[----:B------:R-:W-:-:S04]  /*0560*/  FFMA.FTZ R0, R9, R0, -0.33332768082618713379 ;  /* 0xbeaaa9ed09007423 */ /* 0x000fc80000010000 */
[----:B------:R-:W-:-:S04]  /*0570*/  FFMA.FTZ R9, R9, R0, RZ ;  /* 0x0000000009097223 */ /* 0x000fc800000100ff */
[----:B------:R-:W-:-:S07]  /*0580*/  FFMA.FTZ R6, R6, R9, R6 ;  /* 0x0000000906067223 */ /* 0x000fce0000010006 */
.L_x_8:
[----:B------:R-:W-:Y:S05]  /*0590*/  BSYNC B0 ;  /* 0x0000000000007941 */ /* 0x000fea0003800000 */
.L_x_6:
[----:B------:R-:W-:Y:S01]  /*05a0*/  FADD.FTZ R10, |R7|, -RZ ;  /* 0x800000ff070a7221 */ /* 0x000fe20000010200 */
[----:B------:R-:W-:Y:S04]  /*05b0*/  BSSY B0, `(.L_x_9) ;  /* 0x0000014000007945 */ /* 0x000fe80003800000 */
        /* <DEDUP_REMOVED lines=12> */
.L_x_10:
[----:B------:R-:W-:Y:S01]  /*0680*/  MOV R0, 0x3c80f082 ;  /* 0x3c80f08200007802 */ /* 0x000fe20000000f00 */
[----:B------:R-:W-:-:S04]  /*0690*/  FMUL R9, R7, R7 ;  /* 0x0000000707097220 */ /* 0x000fc80000400000 */
[----:B------:R-:W-:-:S04]  /*06a0*/  FFMA.FTZ R0, R9, R0, -0.052303962409496307373 ;  /* 0xbd563cae09007423 */ /* 0x000fc80000010000 */
[----:B------:R-:W-:-:S04]  /*06b0*/  FFMA.FTZ R0, R9, R0, 0.1331529766321182251 ;  /* 0x3e08594109007423 */ /* 0x000fc80000010000 */
[----:B------:R-:W-:-:S04]  /*06c0*/  FFMA.FTZ R0, R9, R0, -0.33332768082618713379 ;  /* 0xbeaaa9ed09007423 */ /* 0x000fc80000010000 */
[----:B------:R-:W-:-:S04]  /*06d0*/  FFMA.FTZ R0, R9, R0, RZ ;  /* 0x0000000009007223 */ /* 0x000fc800000100ff */
[----:B------:R-:W-:-:S07]  /*06e0*/  FFMA.FTZ R7, R7, R0, R7 ;  /* 0x0000000007077223 */ /* 0x000fce0000010007 */
.L_x_11:
[----:B------:R-:W-:Y:S05]  /*06f0*/  BSYNC B0 ;  /* 0x0000000000007941 */ /* 0x000fea0003800000 */
.L_x_9:
[----:B------:R-:W-:Y:S01]  /*0700*/  STG.E.128 desc[UR4][R2.64], R4 ;  /* 0x0000000402007986 */ /* 0x000fe2000c101d04 */
[----:B------:R-:W-:Y:S05]  /*0710*/  EXIT ;  /* 0x000000000000794d */ /* 0x000fea0003800000 */
.L_x_12:
[----:B------:R-:W-:-:S00]  /*0720*/  BRA `(.L_x_12) ;  /* 0xfffffffc00fc7947 */ /* 0x000fc0000383ffff */
[----:B------:R-:W-:-:S00]  /*0730*/  NOP ;  /* 0x0000000000007918 */ /* 0x000fc00000000000 */
        /* <DEDUP_REMOVED lines=12> */
.L_x_13:


//--------------------- .nv.global.init           --------------------------
	.section	.nv.global.init,"aw",@progbits
.nv.global.init:
	.type		_$_str,@object
	.size		_$_str,(.L_0 - _$_str)
_$_str:
        /*0000*/ 	.byte	0x5f, 0x5f, 0x43, 0x55, 0x44, 0x41, 0x5f, 0x46, 0x54, 0x5a, 0x00
.L_0:


//--------------------- .nv.constant0.triton_poi_fused_convolution_tanh_7 --------------------------
	.section	.nv.constant0.triton_poi_fused_convolution_tanh_7,"a",@progbits
	.sectionflags	@""
	.align	4
.nv.constant0.triton_poi_fused_convolution_tanh_7:
	.zero		548
